//
// Generated by NVIDIA NVVM Compiler
//
// Compiler Build ID: CL-36424714
// Cuda compilation tools, release 13.0, V13.0.88
// Based on NVVM 20.0.0
//

.version 9.0
.target sm_100
.address_size 64

	// .globl	_Z10searchPartPcS_S_iiiPi
.extern .func  (.param .b32 func_retval0) vprintf
(
	.param .b64 vprintf_param_0,
	.param .b64 vprintf_param_1
)
;
.extern .func  (.param .b64 func_retval0) malloc
(
	.param .b64 malloc_param_0
)
;
.extern .func free
(
	.param .b64 free_param_0
)
;
.global .align 1 .b8 $str[14] = {83, 84, 82, 67, 77, 80, 32, 37, 115, 32, 37, 115, 10};

.visible .entry _Z10searchPartPcS_S_iiiPi(
	.param .u64 .ptr .align 1 _Z10searchPartPcS_S_iiiPi_param_0,
	.param .u64 .ptr .align 1 _Z10searchPartPcS_S_iiiPi_param_1,
	.param .u64 .ptr .align 1 _Z10searchPartPcS_S_iiiPi_param_2,
	.param .u32 _Z10searchPartPcS_S_iiiPi_param_3,
	.param .u32 _Z10searchPartPcS_S_iiiPi_param_4,
	.param .u32 _Z10searchPartPcS_S_iiiPi_param_5,
	.param .u64 .ptr .align 1 _Z10searchPartPcS_S_iiiPi_param_6
)
{
	.local .align 16 .b8 	__local_depot0[16];
	.reg .b64 	%SP;
	.reg .b64 	%SPL;
	.reg .pred 	%p<24>;
	.reg .b16 	%rs<36>;
	.reg .b32 	%r<67>;
	.reg .b64 	%rd<110>;

	mov.u64 	%SPL, __local_depot0;
	cvta.local.u64 	%SP, %SPL;
	ld.param.u64 	%rd16, [_Z10searchPartPcS_S_iiiPi_param_0];
	ld.param.u64 	%rd17, [_Z10searchPartPcS_S_iiiPi_param_1];
	ld.param.u64 	%rd18, [_Z10searchPartPcS_S_iiiPi_param_2];
	ld.param.u32 	%r30, [_Z10searchPartPcS_S_iiiPi_param_3];
	ld.param.u32 	%r31, [_Z10searchPartPcS_S_iiiPi_param_4];
	ld.param.u32 	%r32, [_Z10searchPartPcS_S_iiiPi_param_5];
	ld.param.u64 	%rd19, [_Z10searchPartPcS_S_iiiPi_param_6];
	cvta.to.global.u64 	%rd1, %rd17;
	cvta.to.global.u64 	%rd2, %rd18;
	cvta.to.global.u64 	%rd20, %rd19;
	add.u64 	%rd21, %SP, 0;
	add.u64 	%rd3, %SPL, 0;
	mov.u32 	%r33, %tid.x;
	mul.wide.u32 	%rd22, %r33, 4;
	add.s64 	%rd4, %rd20, %rd22;
	mov.b32 	%r34, 0;
	st.global.u32 	[%rd4], %r34;
	mul.lo.s32 	%r58, %r30, %r33;
	min.s32 	%r35, %r58, %r31;
	setp.lt.s32 	%p1, %r35, 1;
	@%p1 bra 	$L__BB0_3;
	mov.b32 	%r56, 0;
$L__BB0_2:
	cvt.u64.u32 	%rd23, %r56;
	add.s64 	%rd24, %rd2, %rd23;
	ld.global.s8 	%r37, [%rd24];
	add.s32 	%r38, %r58, %r37;
	div.s32 	%r58, %r38, %r32;
	mul.lo.s32 	%r39, %r58, %r32;
	sub.s32 	%r40, %r38, %r39;
	st.global.u8 	[%rd24], %r40;
	add.s32 	%r56, %r56, 1;
	setp.gt.s32 	%p2, %r58, 0;
	setp.lt.s32 	%p3, %r56, %r31;
	and.pred  	%p4, %p2, %p3;
	@%p4 bra 	$L__BB0_2;
$L__BB0_3:
	setp.ne.s32 	%p5, %r58, 0;
	@%p5 bra 	$L__BB0_30;
	setp.lt.s32 	%p6, %r31, 1;
	add.s32 	%r41, %r31, 1;
	cvt.s64.s32 	%rd25, %r41;
	{ // callseq 0, 0
	.param .b64 param0;
	st.param.b64 	[param0], %rd25;
	.param .b64 retval0;
	call.uni (retval0), 
	malloc, 
	(
	param0
	);
	ld.param.b64 	%rd26, [retval0];
	} // callseq 0
	cvt.s64.s32 	%rd27, %r31;
	add.s64 	%rd6, %rd26, %rd27;
	@%p6 bra 	$L__BB0_26;
	max.s32 	%r7, %r30, 0;
	and.b32  	%r8, %r31, 15;
	add.s32 	%r9, %r8, -1;
	and.b32  	%r10, %r31, 7;
	add.s32 	%r11, %r10, -1;
	and.b32  	%r12, %r31, 2147483632;
	and.b32  	%r13, %r31, 3;
	neg.s32 	%r14, %r12;
	add.s64 	%rd7, %rd2, 7;
	cvta.to.global.u64 	%rd8, %rd16;
	mov.b32 	%r59, 0;
$L__BB0_6:
	setp.eq.s32 	%p8, %r59, %r7;
	@%p8 bra 	$L__BB0_29;
	setp.lt.u32 	%p9, %r31, 16;
	mov.b32 	%r65, 0;
	@%p9 bra 	$L__BB0_15;
	add.s64 	%rd108, %rd26, 7;
	mov.u64 	%rd109, %rd7;
	mov.u32 	%r60, %r14;
	bra.uni 	$L__BB0_14;
$L__BB0_9:
	add.s32 	%r61, %r61, 1;
	setp.eq.s32 	%p23, %r61, %r31;
	@%p23 bra 	$L__BB0_28;
$L__BB0_10:
	cvt.u64.u32 	%rd103, %r61;
	add.s64 	%rd104, %rd26, %rd103;
	ld.u8 	%rs34, [%rd104];
	add.s64 	%rd105, %rd8, %rd103;
	ld.global.u8 	%rs35, [%rd105];
	setp.eq.s16 	%p18, %rs34, %rs35;
	@%p18 bra 	$L__BB0_9;
	mov.b32 	%r63, 1;
	mov.b32 	%r62, 0;
$L__BB0_12:
	cvt.u64.u32 	%rd106, %r62;
	add.s64 	%rd107, %rd2, %rd106;
	ld.global.s8 	%r51, [%rd107];
	add.s32 	%r52, %r63, %r51;
	div.s32 	%r63, %r52, %r32;
	mul.lo.s32 	%r53, %r63, %r32;
	sub.s32 	%r54, %r52, %r53;
	st.global.u8 	[%rd107], %r54;
	add.s32 	%r62, %r62, 1;
	setp.gt.s32 	%p19, %r63, 0;
	setp.lt.s32 	%p20, %r62, %r31;
	and.pred  	%p21, %p19, %p20;
	@%p21 bra 	$L__BB0_12;
	setp.eq.s32 	%p22, %r63, 0;
	add.s32 	%r59, %r59, 1;
	@%p22 bra 	$L__BB0_6;
	bra.uni 	$L__BB0_29;
$L__BB0_14:
	.pragma "nounroll";
	ld.global.s8 	%rd31, [%rd109+-7];
	add.s64 	%rd32, %rd1, %rd31;
	ld.global.u8 	%rs2, [%rd32];
	st.u8 	[%rd108+-7], %rs2;
	ld.global.s8 	%rd33, [%rd109+-6];
	add.s64 	%rd34, %rd1, %rd33;
	ld.global.u8 	%rs3, [%rd34];
	st.u8 	[%rd108+-6], %rs3;
	ld.global.s8 	%rd35, [%rd109+-5];
	add.s64 	%rd36, %rd1, %rd35;
	ld.global.u8 	%rs4, [%rd36];
	st.u8 	[%rd108+-5], %rs4;
	ld.global.s8 	%rd37, [%rd109+-4];
	add.s64 	%rd38, %rd1, %rd37;
	ld.global.u8 	%rs5, [%rd38];
	st.u8 	[%rd108+-4], %rs5;
	ld.global.s8 	%rd39, [%rd109+-3];
	add.s64 	%rd40, %rd1, %rd39;
	ld.global.u8 	%rs6, [%rd40];
	st.u8 	[%rd108+-3], %rs6;
	ld.global.s8 	%rd41, [%rd109+-2];
	add.s64 	%rd42, %rd1, %rd41;
	ld.global.u8 	%rs7, [%rd42];
	st.u8 	[%rd108+-2], %rs7;
	ld.global.s8 	%rd43, [%rd109+-1];
	add.s64 	%rd44, %rd1, %rd43;
	ld.global.u8 	%rs8, [%rd44];
	st.u8 	[%rd108+-1], %rs8;
	ld.global.s8 	%rd45, [%rd109];
	add.s64 	%rd46, %rd1, %rd45;
	ld.global.u8 	%rs9, [%rd46];
	st.u8 	[%rd108], %rs9;
	ld.global.s8 	%rd47, [%rd109+1];
	add.s64 	%rd48, %rd1, %rd47;
	ld.global.u8 	%rs10, [%rd48];
	st.u8 	[%rd108+1], %rs10;
	ld.global.s8 	%rd49, [%rd109+2];
	add.s64 	%rd50, %rd1, %rd49;
	ld.global.u8 	%rs11, [%rd50];
	st.u8 	[%rd108+2], %rs11;
	ld.global.s8 	%rd51, [%rd109+3];
	add.s64 	%rd52, %rd1, %rd51;
	ld.global.u8 	%rs12, [%rd52];
	st.u8 	[%rd108+3], %rs12;
	ld.global.s8 	%rd53, [%rd109+4];
	add.s64 	%rd54, %rd1, %rd53;
	ld.global.u8 	%rs13, [%rd54];
	st.u8 	[%rd108+4], %rs13;
	ld.global.s8 	%rd55, [%rd109+5];
	add.s64 	%rd56, %rd1, %rd55;
	ld.global.u8 	%rs14, [%rd56];
	st.u8 	[%rd108+5], %rs14;
	ld.global.s8 	%rd57, [%rd109+6];
	add.s64 	%rd58, %rd1, %rd57;
	ld.global.u8 	%rs15, [%rd58];
	st.u8 	[%rd108+6], %rs15;
	ld.global.s8 	%rd59, [%rd109+7];
	add.s64 	%rd60, %rd1, %rd59;
	ld.global.u8 	%rs16, [%rd60];
	st.u8 	[%rd108+7], %rs16;
	ld.global.s8 	%rd61, [%rd109+8];
	add.s64 	%rd62, %rd1, %rd61;
	ld.global.u8 	%rs17, [%rd62];
	st.u8 	[%rd108+8], %rs17;
	add.s32 	%r60, %r60, 16;
	add.s64 	%rd109, %rd109, 16;
	add.s64 	%rd108, %rd108, 16;
	setp.eq.s32 	%p10, %r60, 0;
	mov.u32 	%r65, %r12;
	@%p10 bra 	$L__BB0_15;
	bra.uni 	$L__BB0_14;
$L__BB0_15:
	setp.eq.s32 	%p11, %r8, 0;
	@%p11 bra 	$L__BB0_25;
	setp.lt.u32 	%p12, %r9, 7;
	@%p12 bra 	$L__BB0_18;
	cvt.u64.u32 	%rd63, %r65;
	add.s64 	%rd64, %rd2, %rd63;
	ld.global.s8 	%rd65, [%rd64];
	add.s64 	%rd66, %rd1, %rd65;
	ld.global.u8 	%rs18, [%rd66];
	add.s64 	%rd67, %rd26, %rd63;
	st.u8 	[%rd67], %rs18;
	ld.global.s8 	%rd68, [%rd64+1];
	add.s64 	%rd69, %rd1, %rd68;
	ld.global.u8 	%rs19, [%rd69];
	st.u8 	[%rd67+1], %rs19;
	ld.global.s8 	%rd70, [%rd64+2];
	add.s64 	%rd71, %rd1, %rd70;
	ld.global.u8 	%rs20, [%rd71];
	st.u8 	[%rd67+2], %rs20;
	ld.global.s8 	%rd72, [%rd64+3];
	add.s64 	%rd73, %rd1, %rd72;
	ld.global.u8 	%rs21, [%rd73];
	st.u8 	[%rd67+3], %rs21;
	ld.global.s8 	%rd74, [%rd64+4];
	add.s64 	%rd75, %rd1, %rd74;
	ld.global.u8 	%rs22, [%rd75];
	st.u8 	[%rd67+4], %rs22;
	ld.global.s8 	%rd76, [%rd64+5];
	add.s64 	%rd77, %rd1, %rd76;
	ld.global.u8 	%rs23, [%rd77];
	st.u8 	[%rd67+5], %rs23;
	ld.global.s8 	%rd78, [%rd64+6];
	add.s64 	%rd79, %rd1, %rd78;
	ld.global.u8 	%rs24, [%rd79];
	st.u8 	[%rd67+6], %rs24;
	ld.global.s8 	%rd80, [%rd64+7];
	add.s64 	%rd81, %rd1, %rd80;
	ld.global.u8 	%rs25, [%rd81];
	st.u8 	[%rd67+7], %rs25;
	add.s32 	%r65, %r65, 8;
$L__BB0_18:
	setp.eq.s32 	%p13, %r10, 0;
	@%p13 bra 	$L__BB0_25;
	setp.lt.u32 	%p14, %r11, 3;
	@%p14 bra 	$L__BB0_21;
	cvt.u64.u32 	%rd82, %r65;
	add.s64 	%rd83, %rd2, %rd82;
	ld.global.s8 	%rd84, [%rd83];
	add.s64 	%rd85, %rd1, %rd84;
	ld.global.u8 	%rs26, [%rd85];
	add.s64 	%rd86, %rd26, %rd82;
	st.u8 	[%rd86], %rs26;
	ld.global.s8 	%rd87, [%rd83+1];
	add.s64 	%rd88, %rd1, %rd87;
	ld.global.u8 	%rs27, [%rd88];
	st.u8 	[%rd86+1], %rs27;
	ld.global.s8 	%rd89, [%rd83+2];
	add.s64 	%rd90, %rd1, %rd89;
	ld.global.u8 	%rs28, [%rd90];
	st.u8 	[%rd86+2], %rs28;
	ld.global.s8 	%rd91, [%rd83+3];
	add.s64 	%rd92, %rd1, %rd91;
	ld.global.u8 	%rs29, [%rd92];
	st.u8 	[%rd86+3], %rs29;
	add.s32 	%r65, %r65, 4;
$L__BB0_21:
	setp.eq.s32 	%p15, %r13, 0;
	@%p15 bra 	$L__BB0_25;
	setp.eq.s32 	%p16, %r13, 1;
	cvt.u64.u32 	%rd93, %r65;
	add.s64 	%rd14, %rd2, %rd93;
	ld.global.s8 	%rd94, [%rd14];
	add.s64 	%rd95, %rd1, %rd94;
	ld.global.u8 	%rs30, [%rd95];
	add.s64 	%rd15, %rd26, %rd93;
	st.u8 	[%rd15], %rs30;
	@%p16 bra 	$L__BB0_25;
	setp.eq.s32 	%p17, %r13, 2;
	ld.global.s8 	%rd96, [%rd14+1];
	add.s64 	%rd97, %rd1, %rd96;
	ld.global.u8 	%rs31, [%rd97];
	st.u8 	[%rd15+1], %rs31;
	@%p17 bra 	$L__BB0_25;
	ld.global.s8 	%rd98, [%rd14+2];
	add.s64 	%rd99, %rd1, %rd98;
	ld.global.u8 	%rs32, [%rd99];
	st.u8 	[%rd15+2], %rs32;
$L__BB0_25:
	mov.b16 	%rs33, 0;
	st.u8 	[%rd6], %rs33;
	st.local.v2.u64 	[%rd3], {%rd26, %rd16};
	mov.u64 	%rd100, $str;
	cvta.global.u64 	%rd101, %rd100;
	add.u64 	%rd102, %SP, 0;
	{ // callseq 2, 0
	.param .b64 param0;
	st.param.b64 	[param0], %rd101;
	.param .b64 param1;
	st.param.b64 	[param1], %rd102;
	.param .b32 retval0;
	call.uni (retval0), 
	vprintf, 
	(
	param0, 
	param1
	);
	ld.param.b32 	%r47, [retval0];
	} // callseq 2
	mov.b32 	%r61, 0;
	bra.uni 	$L__BB0_10;
$L__BB0_26:
	setp.lt.s32 	%p7, %r30, 1;
	@%p7 bra 	$L__BB0_29;
	mov.b16 	%rs1, 0;
	st.u8 	[%rd6], %rs1;
	st.local.v2.u64 	[%rd3], {%rd26, %rd16};
	mov.u64 	%rd28, $str;
	cvta.global.u64 	%rd29, %rd28;
	{ // callseq 1, 0
	.param .b64 param0;
	st.param.b64 	[param0], %rd29;
	.param .b64 param1;
	st.param.b64 	[param1], %rd21;
	.param .b32 retval0;
	call.uni (retval0), 
	vprintf, 
	(
	param0, 
	param1
	);
	ld.param.b32 	%r42, [retval0];
	} // callseq 1
$L__BB0_28:
	mov.b32 	%r55, 1;
	st.global.u32 	[%rd4], %r55;
$L__BB0_29:
	{ // callseq 3, 0
	.param .b64 param0;
	st.param.b64 	[param0], %rd26;
	call.uni 
	free, 
	(
	param0
	);
	} // callseq 3
$L__BB0_30:
	ret;

}


// ===== COMPILED SASS (sm_100) =====

	.target	sm_100

	.elftype	@"ET_EXEC"


//--------------------- .note.nv.tkinfo           --------------------------
	.section	.note.nv.tkinfo,"",@"SHT_NOTE"
	.sectionflags	@"SHF_NOTE_NV_TKINFO"
	.tkinfo
        /*0018*/ 	.word	0x00000002
        /*0030*/ 	.string	""
        /*0030*/ 	.string	"ptxas"
        /*0030*/ 	.string	"Cuda compilation tools, release 13.0, V13.0.88"
        /*0030*/ 	.string	"Build cuda_13.0.r13.0/compiler.36424714_0"
        /*0030*/ 	.string	"-arch sm_100 -m 64 "



//--------------------- .note.nv.cuinfo           --------------------------
	.section	.note.nv.cuinfo,"",@"SHT_NOTE"
	.sectionflags	@"SHF_NOTE_NV_CUINFO"
        /*0018*/ 	.short	0x0002
        /*001a*/ 	.short	0x0064
        /*001c*/ 	.short	0x0082
	.zero		2


//--------------------- .nv.info                  --------------------------
	.section	.nv.info,"",@"SHT_CUDA_INFO"
	.align	4


	//----- nvinfo : EIATTR_REGCOUNT
	.align		4
        /*0000*/ 	.byte	0x04, 0x2f
        /*0002*/ 	.short	(.L_2 - .L_1)
	.align		4
.L_1:
        /*0004*/ 	.word	index@(_Z10searchPartPcS_S_iiiPi)
        /*0008*/ 	.word	0x0000001e


	//----- nvinfo : EIATTR_FRAME_SIZE
	.align		4
.L_2:
        /*000c*/ 	.byte	0x04, 0x11
        /*000e*/ 	.short	(.L_4 - .L_3)
	.align		4
.L_3:
        /*0010*/ 	.word	index@(_Z10searchPartPcS_S_iiiPi)
        /*0014*/ 	.word	0x00000010


	//----- nvinfo : EIATTR_MIN_STACK_SIZE
	.align		4
.L_4:
        /*0018*/ 	.byte	0x04, 0x12
        /*001a*/ 	.short	(.L_6 - .L_5)
	.align		4
.L_5:
        /*001c*/ 	.word	index@(_Z10searchPartPcS_S_iiiPi)
        /*0020*/ 	.word	0x00000010
.L_6:


//--------------------- .nv.compat                --------------------------
	.section	.nv.compat,"",@"SHT_CUDA_COMPAT_INFO"
	.align	4
        /*0000*/ 	.byte	0x02, 0x09, 0x00, 0x00, 0x02, 0x02, 0x01, 0x00, 0x02, 0x05, 0x05, 0x00, 0x03, 0x07, 0x01, 0x01
        /*0010*/ 	.byte	0x02, 0x03, 0x00, 0x00, 0x02, 0x06, 0x01, 0x00, 0x04, 0x0b, 0x08, 0x00, 0x09, 0x00, 0x00, 0x00
        /*0020*/ 	.byte	0x00, 0x00, 0x00, 0x00


//--------------------- .nv.info._Z10searchPartPcS_S_iiiPi --------------------------
	.section	.nv.info._Z10searchPartPcS_S_iiiPi,"",@"SHT_CUDA_INFO"
	.sectionflags	@""
	.align	4


	//----- nvinfo : EIATTR_CUDA_API_VERSION
	.align		4
        /*0000*/ 	.byte	0x04, 0x37
        /*0002*/ 	.short	(.L_8 - .L_7)
.L_7:
        /*0004*/ 	.word	0x00000082


	//----- nvinfo : EIATTR_KPARAM_INFO
	.align		4
.L_8:
        /*0008*/ 	.byte	0x04, 0x17
        /*000a*/ 	.short	(.L_10 - .L_9)
.L_9:
        /*000c*/ 	.word	0x00000000
        /*0010*/ 	.short	0x0006
        /*0012*/ 	.short	0x0028
        /*0014*/ 	.byte	0x00, 0xf5, 0x21, 0x00


	//----- nvinfo : EIATTR_KPARAM_INFO
	.align		4
.L_10:
        /*0018*/ 	.byte	0x04, 0x17
        /*001a*/ 	.short	(.L_12 - .L_11)
.L_11:
        /*001c*/ 	.word	0x00000000
        /*0020*/ 	.short	0x0005
        /*0022*/ 	.short	0x0020
        /*0024*/ 	.byte	0x00, 0xf0, 0x11, 0x00


	//----- nvinfo : EIATTR_KPARAM_INFO
	.align		4
.L_12:
        /*0028*/ 	.byte	0x04, 0x17
        /*002a*/ 	.short	(.L_14 - .L_13)
.L_13:
        /*002c*/ 	.word	0x00000000
        /*0030*/ 	.short	0x0004
        /*0032*/ 	.short	0x001c
        /*0034*/ 	.byte	0x00, 0xf0, 0x11, 0x00


	//----- nvinfo : EIATTR_KPARAM_INFO
	.align		4
.L_14:
        /*0038*/ 	.byte	0x04, 0x17
        /*003a*/ 	.short	(.L_16 - .L_15)
.L_15:
        /*003c*/ 	.word	0x00000000
        /*0040*/ 	.short	0x0003
        /*0042*/ 	.short	0x0018
        /*0044*/ 	.byte	0x00, 0xf0, 0x11, 0x00


	//----- nvinfo : EIATTR_KPARAM_INFO
	.align		4
.L_16:
        /*0048*/ 	.byte	0x04, 0x17
        /*004a*/ 	.short	(.L_18 - .L_17)
.L_17:
        /*004c*/ 	.word	0x00000000
        /*0050*/ 	.short	0x0002
        /*0052*/ 	.short	0x0010
        /*0054*/ 	.byte	0x00, 0xf5, 0x21, 0x00


	//----- nvinfo : EIATTR_KPARAM_INFO
	.align		4
.L_18:
        /*0058*/ 	.byte	0x04, 0x17
        /*005a*/ 	.short	(.L_20 - .L_19)
.L_19:
        /*005c*/ 	.word	0x00000000
        /*0060*/ 	.short	0x0001
        /*0062*/ 	.short	0x0008
        /*0064*/ 	.byte	0x00, 0xf5, 0x21, 0x00


	//----- nvinfo : EIATTR_KPARAM_INFO
	.align		4
.L_20:
        /*0068*/ 	.byte	0x04, 0x17
        /*006a*/ 	.short	(.L_22 - .L_21)
.L_21:
        /*006c*/ 	.word	0x00000000
        /*0070*/ 	.short	0x0000
        /*0072*/ 	.short	0x0000
        /*0074*/ 	.byte	0x00, 0xf5, 0x21, 0x00


	//----- nvinfo : EIATTR_SPARSE_MMA_MASK
	.align		4
.L_22:
        /*0078*/ 	.byte	0x03, 0x50
        /*007a*/ 	.short	0x0000


	//----- nvinfo : EIATTR_MAXREG_COUNT
	.align		4
        /*007c*/ 	.byte	0x03, 0x1b
        /*007e*/ 	.short	0x00ff


	//----- nvinfo : EIATTR_EXTERNS
	.align		4
        /*0080*/ 	.byte	0x04, 0x0f
        /*0082*/ 	.short	(.L_24 - .L_23)


	//   ....[0]....
	.align		4
.L_23:
        /*0084*/ 	.word	index@(vprintf)


	//   ....[1]....
	.align		4
        /*0088*/ 	.word	index@(malloc)


	//   ....[2]....
	.align		4
        /*008c*/ 	.word	index@(free)


	//----- nvinfo : EIATTR_MERCURY_ISA_VERSION
	.align		4
.L_24:
        /*0090*/ 	.byte	0x03, 0x5f
        /*0092*/ 	.short	0x0101


	//----- nvinfo : EIATTR_VRC_CTA_INIT_COUNT
	.align		4
        /*0094*/ 	.byte	0x02, 0x4a
	.zero		1
	.zero		1


	//----- nvinfo : EIATTR_SYSCALL_OFFSETS
	.align		4
        /*0098*/ 	.byte	0x04, 0x46
        /*009a*/ 	.short	(.L_26 - .L_25)


	//   ....[0]....
.L_25:
        /*009c*/ 	.word	0x00000450


	//   ....[1]....
        /*00a0*/ 	.word	0x00001400


	//   ....[2]....
        /*00a4*/ 	.word	0x00001960


	//   ....[3]....
        /*00a8*/ 	.word	0x00001a20


	//----- nvinfo : EIATTR_EXIT_INSTR_OFFSETS
	.align		4
.L_26:
        /*00ac*/ 	.byte	0x04, 0x1c
        /*00ae*/ 	.short	(.L_28 - .L_27)


	//   ....[0]....
.L_27:
        /*00b0*/ 	.word	0x000003d0


	//   ....[1]....
        /*00b4*/ 	.word	0x00001a30


	//----- nvinfo : EIATTR_CRS_STACK_SIZE
	.align		4
.L_28:
        /*00b8*/ 	.byte	0x04, 0x1e
        /*00ba*/ 	.short	(.L_30 - .L_29)
.L_29:
        /*00bc*/ 	.word	0x00000000


	//----- nvinfo : EIATTR_CBANK_PARAM_SIZE
	.align		4
.L_30:
        /*00c0*/ 	.byte	0x03, 0x19
        /*00c2*/ 	.short	0x0030


	//----- nvinfo : EIATTR_PARAM_CBANK
	.align		4
        /*00c4*/ 	.byte	0x04, 0x0a
        /*00c6*/ 	.short	(.L_32 - .L_31)
	.align		4
.L_31:
        /*00c8*/ 	.word	index@(.nv.constant0._Z10searchPartPcS_S_iiiPi)
        /*00cc*/ 	.short	0x0380
        /*00ce*/ 	.short	0x0030


	//----- nvinfo : EIATTR_SW_WAR
	.align		4
.L_32:
        /*00d0*/ 	.byte	0x04, 0x36
        /*00d2*/ 	.short	(.L_34 - .L_33)
.L_33:
        /*00d4*/ 	.word	0x00000008
.L_34:


//--------------------- .nv.callgraph             --------------------------
	.section	.nv.callgraph,"",@"SHT_CUDA_CALLGRAPH"
	.align	4
	.sectionentsize	8
	.align		4
        /*0000*/ 	.word	0x00000000
	.align		4
        /*0004*/ 	.word	0xffffffff
	.align		4
        /*0008*/ 	.word	index@(_Z10searchPartPcS_S_iiiPi)
	.align		4
        /*000c*/ 	.word	index@(free)
	.align		4
        /*0010*/ 	.word	index@(_Z10searchPartPcS_S_iiiPi)
	.align		4
        /*0014*/ 	.word	index@(vprintf)
	.align		4
        /*0018*/ 	.word	index@(_Z10searchPartPcS_S_iiiPi)
	.align		4
        /*001c*/ 	.word	index@(malloc)
	.align		4
        /*0020*/ 	.word	0x00000000
	.align		4
        /*0024*/ 	.word	0xfffffffe
	.align		4
        /*0028*/ 	.word	0x00000000
	.align		4
        /*002c*/ 	.word	0xfffffffd
	.align		4
        /*0030*/ 	.word	0x00000000
	.align		4
        /*0034*/ 	.word	0xfffffffc


//--------------------- .nv.constant4             --------------------------
	.section	.nv.constant4,"a",@progbits
	.align	8
	.align		8
.nv.constant4:
        /*0000*/ 	.dword	vprintf
	.align		8
        /*0008*/ 	.dword	malloc
	.align		8
        /*0010*/ 	.dword	free
	.align		8
        /*0018*/ 	.dword	$str


//--------------------- .text._Z10searchPartPcS_S_iiiPi --------------------------
	.section	.text._Z10searchPartPcS_S_iiiPi,"ax",@progbits
	.align	128
        .global         _Z10searchPartPcS_S_iiiPi
        .type           _Z10searchPartPcS_S_iiiPi,@function
        .size           _Z10searchPartPcS_S_iiiPi,(.L_x_23 - _Z10searchPartPcS_S_iiiPi)
        .other          _Z10searchPartPcS_S_iiiPi,@"STO_CUDA_ENTRY STV_DEFAULT"
_Z10searchPartPcS_S_iiiPi:
.text._Z10searchPartPcS_S_iiiPi:
[----:B------:R-:W0:Y:S01]  /*0000*/  LDC R1, c[0x0][0x37c] ;  /* 0x0000df00ff017b82 */ /* 0x000e220000000800 */
[----:B------:R-:W1:Y:S07]  /*0010*/  S2R R5, SR_TID.X ;  /* 0x0000000000057919 */ /* 0x000e6e0000002100 */
[----:B------:R-:W1:Y:S01]  /*0020*/  LDC.64 R6, c[0x0][0x3a8] ;  /* 0x0000ea00ff067b82 */ /* 0x000e620000000a00 */
[----:B------:R-:W2:Y:S01]  /*0030*/  LDCU.64 UR6, c[0x0][0x398] ;  /* 0x00007300ff0677ac */ /* 0x000ea20008000a00 */
[----:B0-----:R-:W-:Y:S01]  /*0040*/  VIADD R1, R1, 0xfffffff0 ;  /* 0xfffffff001017836 */ /* 0x001fe20000000000 */
[----:B------:R-:W-:Y:S01]  /*0050*/  BSSY.RECONVERGENT B0, `(.L_x_0) ;  /* 0x0000036000007945 */ /* 0x000fe20003800200 */
[----:B------:R-:W0:Y:S01]  /*0060*/  LDCU.64 UR36, c[0x0][0x358] ;  /* 0x00006b00ff2477ac */ /* 0x000e220008000a00 */
[----:B------:R-:W3:Y:S01]  /*0070*/  LDCU UR4, c[0x0][0x2f8] ;  /* 0x00005f00ff0477ac */ /* 0x000ee20008000800 */
[----:B------:R-:W4:Y:S01]  /*0080*/  LDCU UR5, c[0x0][0x2fc] ;  /* 0x00005f80ff0577ac */ /* 0x000f220008000800 */
[----:B------:R-:W0:Y:S01]  /*0090*/  LDCU UR8, c[0x0][0x39c] ;  /* 0x00007380ff0877ac */ /* 0x000e220008000800 */
[----:B--2---:R-:W-:Y:S01]  /*00a0*/  IMAD.U32 R4, RZ, RZ, UR7 ;  /* 0x00000007ff047e24 */ /* 0x004fe2000f8e00ff */
[----:B---3--:R-:W-:Y:S01]  /*00b0*/  IADD3 R16, P1, PT, R1, UR4, RZ ;  /* 0x0000000401107c10 */ /* 0x008fe2000ff3e0ff */
[----:B-1----:R-:W-:-:S04]  /*00c0*/  IMAD.WIDE.U32 R6, R5, 0x4, R6 ;  /* 0x0000000405067825 */ /* 0x002fc800078e0006 */
[----:B------:R-:W-:Y:S01]  /*00d0*/  IMAD R3, R5, UR6, RZ ;  /* 0x0000000605037c24 */ /* 0x000fe2000f8e02ff */
[----:B0-----:R0:W-:Y:S01]  /*00e0*/  STG.E desc[UR36][R6.64], RZ ;  /* 0x000000ff06007986 */ /* 0x0011e2000c101924 */
[----:B------:R-:W1:Y:S01]  /*00f0*/  LDCU.64 UR6, c[0x0][0x390] ;  /* 0x00007200ff0677ac */ /* 0x000e620008000a00 */
[----:B----4-:R-:W-:Y:S02]  /*0100*/  IMAD.X R2, RZ, RZ, UR5, P1 ;  /* 0x00000005ff027e24 */ /* 0x010fe400088e06ff */
[----:B------:R-:W-:-:S04]  /*0110*/  VIMNMX R0, PT, PT, R3, R4, PT ;  /* 0x0000000403007248 */ /* 0x000fc80003fe0100 */
[----:B------:R-:W-:-:S13]  /*0120*/  ISETP.GE.AND P0, PT, R0, 0x1, PT ;  /* 0x000000010000780c */ /* 0x000fda0003f06270 */
[----:B01----:R-:W-:Y:S05]  /*0130*/  @!P0 BRA `(.L_x_1) ;  /* 0x00000000009c8947 */ /* 0x003fea0003800000 */
[----:B------:R-:W0:Y:S01]  /*0140*/  LDC R0, c[0x0][0x3a0] ;  /* 0x0000e800ff007b82 */ /* 0x000e220000000800 */
[----:B------:R-:W-:-:S07]  /*0150*/  IMAD.MOV.U32 R9, RZ, RZ, RZ ;  /* 0x000000ffff097224 */ /* 0x000fce00078e00ff */
[----:B------:R-:W1:Y:S01]  /*0160*/  LDC R13, c[0x0][0x3a0] ;  /* 0x0000e800ff0d7b82 */ /* 0x000e620000000800 */
[----:B0-----:R-:W-:-:S04]  /*0170*/  IABS R0, R0 ;  /* 0x0000000000007213 */ /* 0x001fc80000000000 */
[----:B------:R-:W0:Y:S08]  /*0180*/  I2F.RP R6, R0 ;  /* 0x0000000000067306 */ /* 0x000e300000209400 */
[----:B0-----:R-:W0:Y:S02]  /*0190*/  MUFU.RCP R6, R6 ;  /* 0x0000000600067308 */ /* 0x001e240000001000 */
[----:B0-----:R-:W-:-:S06]  /*01a0*/  VIADD R4, R6, 0xffffffe ;  /* 0x0ffffffe06047836 */ /* 0x001fcc0000000000 */
[----:B------:R0:W2:Y:S02]  /*01b0*/  F2I.FTZ.U32.TRUNC.NTZ R5, R4 ;  /* 0x0000000400057305 */ /* 0x0000a4000021f000 */
[----:B0-----:R-:W-:Y:S02]  /*01c0*/  IMAD.MOV.U32 R4, RZ, RZ, RZ ;  /* 0x000000ffff047224 */ /* 0x001fe400078e00ff */
[----:B--2---:R-:W-:-:S04]  /*01d0*/  IMAD.MOV R7, RZ, RZ, -R5 ;  /* 0x000000ffff077224 */ /* 0x004fc800078e0a05 */
[----:B------:R-:W-:-:S04]  /*01e0*/  IMAD R7, R7, R0, RZ ;  /* 0x0000000007077224 */ /* 0x000fc800078e02ff */
[----:B-1----:R-:W-:-:S07]  /*01f0*/  IMAD.HI.U32 R5, R5, R7, R4 ;  /* 0x0000000705057227 */ /* 0x002fce00078e0004 */
.L_x_2:
[----:B0-----:R-:W-:-:S05]  /*0200*/  IADD3 R6, P0, PT, R9, UR6, RZ ;  /* 0x0000000609067c10 */ /* 0x001fca000ff1e0ff */
[----:B------:R-:W-:-:S05]  /*0210*/  IMAD.X R7, RZ, RZ, UR7, P0 ;  /* 0x00000007ff077e24 */ /* 0x000fca00080e06ff */
[----:B------:R-:W2:Y:S01]  /*0220*/  LDG.E.S8 R4, desc[UR36][R6.64] ;  /* 0x0000002406047981 */ /* 0x000ea2000c1e1300 */
[----:B------:R-:W-:Y:S01]  /*0230*/  IABS R10, R13 ;  /* 0x0000000d000a7213 */ /* 0x000fe20000000000 */
[----:B------:R-:W-:Y:S02]  /*0240*/  VIADD R9, R9, 0x1 ;  /* 0x0000000109097836 */ /* 0x000fe40000000000 */
[----:B--2---:R-:W-:-:S05]  /*0250*/  IMAD.IADD R8, R4, 0x1, R3 ;  /* 0x0000000104087824 */ /* 0x004fca00078e0203 */
[----:B------:R-:W-:-:S05]  /*0260*/  IABS R4, R8 ;  /* 0x0000000800047213 */ /* 0x000fca0000000000 */
[----:B------:R-:W-:-:S04]  /*0270*/  IMAD.HI.U32 R3, R5, R4, RZ ;  /* 0x0000000405037227 */ /* 0x000fc800078e00ff */
[----:B------:R-:W-:-:S04]  /*0280*/  IMAD.MOV R11, RZ, RZ, -R3 ;  /* 0x000000ffff0b7224 */ /* 0x000fc800078e0a03 */
[----:B------:R-:W-:Y:S01]  /*0290*/  IMAD R11, R10, R11, R4 ;  /* 0x0000000b0a0b7224 */ /* 0x000fe200078e0204 */
[----:B------:R-:W-:-:S04]  /*02a0*/  LOP3.LUT R4, R8, R13, RZ, 0x3c, !PT ;  /* 0x0000000d08047212 */ /* 0x000fc800078e3cff */
[----:B------:R-:W-:Y:S02]  /*02b0*/  ISETP.GT.U32.AND P2, PT, R0, R11, PT ;  /* 0x0000000b0000720c */ /* 0x000fe40003f44070 */
[----:B------:R-:W-:Y:S01]  /*02c0*/  ISETP.GE.AND P1, PT, R4, RZ, PT ;  /* 0x000000ff0400720c */ /* 0x000fe20003f26270 */
[----:B------:R-:W-:-:S10]  /*02d0*/  IMAD.U32 R4, RZ, RZ, UR8 ;  /* 0x00000008ff047e24 */ /* 0x000fd4000f8e00ff */
[----:B------:R-:W-:Y:S02]  /*02e0*/  @!P2 IMAD.IADD R11, R11, 0x1, -R10 ;  /* 0x000000010b0ba824 */ /* 0x000fe400078e0a0a */
[----:B------:R-:W-:Y:S01]  /*02f0*/  @!P2 VIADD R3, R3, 0x1 ;  /* 0x000000010303a836 */ /* 0x000fe20000000000 */
[----:B------:R-:W-:Y:S02]  /*0300*/  ISETP.NE.AND P2, PT, R13, RZ, PT ;  /* 0x000000ff0d00720c */ /* 0x000fe40003f45270 */
[----:B------:R-:W-:-:S13]  /*0310*/  ISETP.GE.U32.AND P0, PT, R11, R0, PT ;  /* 0x000000000b00720c */ /* 0x000fda0003f06070 */
[----:B------:R-:W-:Y:S01]  /*0320*/  @P0 VIADD R3, R3, 0x1 ;  /* 0x0000000103030836 */ /* 0x000fe20000000000 */
[----:B------:R-:W-:-:S03]  /*0330*/  ISETP.GE.AND P0, PT, R9, R4, PT ;  /* 0x000000040900720c */ /* 0x000fc60003f06270 */
[----:B------:R-:W-:Y:S01]  /*0340*/  @!P1 IMAD.MOV R3, RZ, RZ, -R3 ;  /* 0x000000ffff039224 */ /* 0x000fe200078e0a03 */
[----:B------:R-:W-:-:S04]  /*0350*/  @!P2 LOP3.LUT R3, RZ, R13, RZ, 0x33, !PT ;  /* 0x0000000dff03a212 */ /* 0x000fc800078e33ff */
[----:B------:R-:W-:Y:S01]  /*0360*/  ISETP.GT.AND P1, PT, R3, RZ, PT ;  /* 0x000000ff0300720c */ /* 0x000fe20003f24270 */
[----:B------:R-:W-:-:S04]  /*0370*/  IMAD.MOV R11, RZ, RZ, -R3 ;  /* 0x000000ffff0b7224 */ /* 0x000fc800078e0a03 */
[----:B------:R-:W-:-:S05]  /*0380*/  IMAD R11, R13, R11, R8 ;  /* 0x0000000b0d0b7224 */ /* 0x000fca00078e0208 */
[----:B------:R0:W-:Y:S03]  /*0390*/  STG.E.U8 desc[UR36][R6.64], R11 ;  /* 0x0000000b06007986 */ /* 0x0001e6000c101124 */
[----:B------:R-:W-:Y:S05]  /*03a0*/  @!P0 BRA P1, `(.L_x_2) ;  /* 0xfffffffc00948947 */ /* 0x000fea000083ffff */
.L_x_1:
[----:B------:R-:W-:Y:S05]  /*03b0*/  BSYNC.RECONVERGENT B0 ;  /* 0x0000000000007941 */ /* 0x000fea0003800200 */
.L_x_0:
[----:B------:R-:W-:-:S13]  /*03c0*/  ISETP.NE.AND P0, PT, R3, RZ, PT ;  /* 0x000000ff0300720c */ /* 0x000fda0003f05270 */
[----:B------:R-:W-:Y:S05]  /*03d0*/  @P0 EXIT ;  /* 0x000000000000094d */ /* 0x000fea0003800000 */
[----:B------:R-:W-:Y:S02]  /*03e0*/  MOV R0, 0x8 ;  /* 0x0000000800007802 */ /* 0x000fe40000000f00 */
[C---:B------:R-:W-:Y:S01]  /*03f0*/  ISETP.GE.AND P0, PT, R4.reuse, 0x1, PT ;  /* 0x000000010400780c */ /* 0x040fe20003f06270 */
[----:B------:R-:W-:Y:S01]  /*0400*/  VIADD R4, R4, 0x1 ;  /* 0x0000000104047836 */ /* 0x000fe20000000000 */
[----:B0-----:R0:W1:Y:S02]  /*0410*/  LDC.64 R6, c[0x4][R0] ;  /* 0x0100000000067b82 */ /* 0x0010640000000a00 */
[----:B------:R-:W-:Y:S02]  /*0420*/  P2R R17, PR, RZ, 0x1 ;  /* 0x00000001ff117803 */ /* 0x000fe40000000000 */
[----:B------:R-:W-:-:S07]  /*0430*/  SHF.R.S32.HI R5, RZ, 0x1f, R4 ;  /* 0x0000001fff057819 */ /* 0x000fce0000011404 */
[----:B------:R-:W-:-:S07]  /*0440*/  LEPC R20, `(.L_x_3) ;  /* 0x000000001014794e */ /* 0x000fce0000000000 */
[----:B01----:R-:W-:Y:S05]  /*0450*/  CALL.ABS.NOINC R6 ;  /* 0x0000000006007343 */ /* 0x003fea0003c00000 */
.L_x_3:
[----:B------:R-:W0:Y:S01]  /*0460*/  LDC R19, c[0x0][0x39c] ;  /* 0x0000e700ff137b82 */ /* 0x000e220000000800 */
[----:B------:R-:W-:Y:S01]  /*0470*/  ISETP.NE.AND P6, PT, R17, RZ, PT ;  /* 0x000000ff1100720c */ /* 0x000fe20003fc5270 */
[----:B------:R-:W-:Y:S01]  /*0480*/  BSSY.RECONVERGENT B6, `(.L_x_4) ;  /* 0x0000154000067945 */ /* 0x000fe20003800200 */
[----:B------:R-:W-:Y:S02]  /*0490*/  IMAD.MOV.U32 R26, RZ, RZ, R4 ;  /* 0x000000ffff1a7224 */ /* 0x000fe400078e0004 */
[----:B------:R-:W-:Y:S01]  /*04a0*/  IMAD.MOV.U32 R27, RZ, RZ, R5 ;  /* 0x000000ffff1b7224 */ /* 0x000fe200078e0005 */
[----:B0-----:R-:W-:-:S04]  /*04b0*/  IADD3 R24, P0, PT, R4, R19, RZ ;  /* 0x0000001304187210 */ /* 0x001fc80007f1e0ff */
[----:B------:R-:W-:-:S04]  /*04c0*/  LEA.HI.X.SX32 R25, R19, R5, 0x1, P0 ;  /* 0x0000000513197211 */ /* 0x000fc800000f0eff */
[----:B------:R-:W-:Y:S05]  /*04d0*/  @!P6 BRA `(.L_x_5) ;  /* 0x0000001000e0e947 */ /* 0x000fea0003800000 */
[----:B------:R-:W0:Y:S01]  /*04e0*/  LDC.64 R4, c[0x0][0x390] ;  /* 0x0000e400ff047b82 */ /* 0x000e220000000a00 */
[C---:B------:R-:W-:Y:S01]  /*04f0*/  LOP3.LUT R18, R19.reuse, 0x7ffffff0, RZ, 0xc0, !PT ;  /* 0x7ffffff013127812 */ /* 0x040fe200078ec0ff */
[----:B------:R-:W-:Y:S01]  /*0500*/  IMAD.MOV.U32 R23, RZ, RZ, RZ ;  /* 0x000000ffff177224 */ /* 0x000fe200078e00ff */
[----:B------:R-:W-:Y:S02]  /*0510*/  LOP3.LUT R19, R19, 0x3, RZ, 0xc0, !PT ;  /* 0x0000000313137812 */ /* 0x000fe400078ec0ff */
[----:B0-----:R-:W-:-:S05]  /*0520*/  IADD3 R17, P0, PT, R4, 0x7, RZ ;  /* 0x0000000704117810 */ /* 0x001fca0007f1e0ff */
[----:B------:R-:W-:-:S08]  /*0530*/  IMAD.X R22, RZ, RZ, R5, P0 ;  /* 0x000000ffff167224 */ /* 0x000fd000000e0605 */
.L_x_20:
[----:B0-----:R-:W0:Y:S02]  /*0540*/  LDCU UR4, c[0x0][0x398] ;  /* 0x00007300ff0477ac */ /* 0x001e240008000800 */
[----:B0-----:R-:W-:-:S04]  /*0550*/  UISETP.LT.AND UP0, UPT, URZ, UR4, UPT ;  /* 0x00000004ff00728c */ /* 0x001fc8000bf01270 */
[----:B------:R-:W-:-:S06]  /*0560*/  USEL UR4, URZ, UR4, !UP0 ;  /* 0x00000004ff047287 */ /* 0x000fcc000c000000 */
[----:B------:R-:W-:-:S13]  /*0570*/  ISETP.NE.AND P0, PT, R23, UR4, PT ;  /* 0x0000000417007c0c */ /* 0x000fda000bf05270 */
[----:B------:R-:W-:Y:S05]  /*0580*/  @!P0 BRA `(.L_x_6) ;  /* 0x00000014000c8947 */ /* 0x000fea0003800000 */
[----:B------:R-:W0:Y:S01]  /*0590*/  LDCU UR4, c[0x0][0x39c] ;  /* 0x00007380ff0477ac */ /* 0x000e220008000800 */
[----:B------:R-:W-:Y:S01]  /*05a0*/  IMAD.MOV.U32 R3, RZ, RZ, RZ ;  /* 0x000000ffff037224 */ /* 0x000fe200078e00ff */
[----:B0-----:R-:W-:-:S09]  /*05b0*/  UISETP.GE.U32.AND UP0, UPT, UR4, 0x10, UPT ;  /* 0x000000100400788c */ /* 0x001fd2000bf06070 */
[----:B------:R-:W-:Y:S05]  /*05c0*/  BRA.U !UP0, `(.L_x_7) ;  /* 0x0000000508907547 */ /* 0x000fea000b800000 */
[----:B------:R-:W-:Y:S01]  /*05d0*/  IADD3 R9, P0, PT, R26, 0x7, RZ ;  /* 0x000000071a097810 */ /* 0x000fe20007f1e0ff */
[----:B------:R-:W-:Y:S01]  /*05e0*/  BSSY.RECONVERGENT B0, `(.L_x_8) ;  /* 0x0000061000007945 */ /* 0x000fe20003800200 */
[----:B------:R-:W-:Y:S02]  /*05f0*/  IMAD.MOV R0, RZ, RZ, -R18 ;  /* 0x000000ffff007224 */ /* 0x000fe400078e0a12 */
[----:B------:R-:W-:Y:S02]  /*0600*/  IMAD.MOV.U32 R3, RZ, RZ, R17 ;  /* 0x000000ffff037224 */ /* 0x000fe400078e0011 */
[----:B------:R-:W-:Y:S02]  /*0610*/  IMAD.MOV.U32 R8, RZ, RZ, R22 ;  /* 0x000000ffff087224 */ /* 0x000fe400078e0016 */
[----:B------:R-:W-:-:S07]  /*0620*/  IMAD.X R10, RZ, RZ, R27, P0 ;  /* 0x000000ffff0a7224 */ /* 0x000fce00000e061b */
.L_x_9:
[----:B------:R-:W-:Y:S01]  /*0630*/  IMAD.MOV.U32 R4, RZ, RZ, R3 ;  /* 0x000000ffff047224 */ /* 0x000fe200078e0003 */
[----:B------:R-:W0:Y:S01]  /*0640*/  LDCU.64 UR4, c[0x0][0x388] ;  /* 0x00007100ff0477ac */ /* 0x000e220008000a00 */
[----:B------:R-:W-:-:S05]  /*0650*/  IMAD.MOV.U32 R5, RZ, RZ, R8 ;  /* 0x000000ffff057224 */ /* 0x000fca00078e0008 */
[----:B------:R-:W0:Y:S02]  /*0660*/  LDG.E.S8 R3, desc[UR36][R4.64+-0x7] ;  /* 0xfffff92404037981 */ /* 0x000e24000c1e1300 */
[----:B0-2---:R-:W-:-:S04]  /*0670*/  IADD3 R6, P0, PT, R3, UR4, RZ ;  /* 0x0000000403067c10 */ /* 0x005fc8000ff1e0ff */
[----:B------:R-:W-:-:S05]  /*0680*/  LEA.HI.X.SX32 R7, R3, UR5, 0x1, P0 ;  /* 0x0000000503077c11 */ /* 0x000fca00080f0eff */
[----:B------:R0:W2:Y:S02]  /*0690*/  LDG.E.U8 R3, desc[UR36][R6.64] ;  /* 0x0000002406037981 */ /* 0x0000a4000c1e1100 */
[----:B0-----:R-:W-:Y:S02]  /*06a0*/  IMAD.MOV.U32 R6, RZ, RZ, R9 ;  /* 0x000000ffff067224 */ /* 0x001fe400078e0009 */
[----:B------:R-:W-:-:S05]  /*06b0*/  IMAD.MOV.U32 R7, RZ, RZ, R10 ;  /* 0x000000ffff077224 */ /* 0x000fca00078e000a */
[----:B--2---:R0:W-:Y:S04]  /*06c0*/  ST.E.U8 desc[UR36][R6.64+-0x7], R3 ;  /* 0xfffff90306007985 */ /* 0x0041e8000c101124 */
[----:B------:R-:W2:Y:S02]  /*06d0*/  LDG.E.S8 R9, desc[UR36][R4.64+-0x6] ;  /* 0xfffffa2404097981 */ /* 0x000ea4000c1e1300 */
[----:B--2---:R-:W-:-:S04]  /*06e0*/  IADD3 R8, P0, PT, R9, UR4, RZ ;  /* 0x0000000409087c10 */ /* 0x004fc8000ff1e0ff */
[----:B------:R-:W-:-:S06]  /*06f0*/  LEA.HI.X.SX32 R9, R9, UR5, 0x1, P0 ;  /* 0x0000000509097c11 */ /* 0x000fcc00080f0eff */
[----:B------:R-:W2:Y:S04]  /*0700*/  LDG.E.U8 R9, desc[UR36][R8.64] ;  /* 0x0000002408097981 */ /* 0x000ea8000c1e1100 */
[----:B--2---:R1:W-:Y:S04]  /*0710*/  ST.E.U8 desc[UR36][R6.64+-0x6], R9 ;  /* 0xfffffa0906007985 */ /* 0x0043e8000c101124 */
[----:B------:R-:W2:Y:S02]  /*0720*/  LDG.E.S8 R11, desc[UR36][R4.64+-0x5] ;  /* 0xfffffb24040b7981 */ /* 0x000ea4000c1e1300 */
[----:B--2---:R-:W-:-:S04]  /*0730*/  IADD3 R10, P0, PT, R11, UR4, RZ ;  /* 0x000000040b0a7c10 */ /* 0x004fc8000ff1e0ff */
[----:B------:R-:W-:-:S06]  /*0740*/  LEA.HI.X.SX32 R11, R11, UR5, 0x1, P0 ;  /* 0x000000050b0b7c11 */ /* 0x000fcc00080f0eff */
[----:B------:R-:W2:Y:S04]  /*0750*/  LDG.E.U8 R11, desc[UR36][R10.64] ;  /* 0x000000240a0b7981 */ /* 0x000ea8000c1e1100 */
[----:B--2---:R2:W-:Y:S04]  /*0760*/  ST.E.U8 desc[UR36][R6.64+-0x5], R11 ;  /* 0xfffffb0b06007985 */ /* 0x0045e8000c101124 */
[----:B0-----:R-:W3:Y:S02]  /*0770*/  LDG.E.S8 R3, desc[UR36][R4.64+-0x4] ;  /* 0xfffffc2404037981 */ /* 0x001ee4000c1e1300 */
[----:B---3--:R-:W-:-:S04]  /*0780*/  IADD3 R12, P0, PT, R3, UR4, RZ ;  /* 0x00000004030c7c10 */ /* 0x008fc8000ff1e0ff */
[----:B------:R-:W-:-:S06]  /*0790*/  LEA.HI.X.SX32 R13, R3, UR5, 0x1, P0 ;  /* 0x00000005030d7c11 */ /* 0x000fcc00080f0eff */
[----:B------:R-:W3:Y:S04]  /*07a0*/  LDG.E.U8 R13, desc[UR36][R12.64] ;  /* 0x000000240c0d7981 */ /* 0x000ee8000c1e1100 */
[----:B---3--:R0:W-:Y:S04]  /*07b0*/  ST.E.U8 desc[UR36][R6.64+-0x4], R13 ;  /* 0xfffffc0d06007985 */ /* 0x0081e8000c101124 */
[----:B------:R-:W3:Y:S02]  /*07c0*/  LDG.E.S8 R3, desc[UR36][R4.64+-0x3] ;  /* 0xfffffd2404037981 */ /* 0x000ee4000c1e1300 */
[----:B---3--:R-:W-:-:S04]  /*07d0*/  IADD3 R8, P0, PT, R3, UR4, RZ ;  /* 0x0000000403087c10 */ /* 0x008fc8000ff1e0ff */
[----:B-1----:R-:W-:-:S06]  /*07e0*/  LEA.HI.X.SX32 R9, R3, UR5, 0x1, P0 ;  /* 0x0000000503097c11 */ /* 0x002fcc00080f0eff */
[----:B------:R-:W3:Y:S04]  /*07f0*/  LDG.E.U8 R9, desc[UR36][R8.64] ;  /* 0x0000002408097981 */ /* 0x000ee8000c1e1100 */
[----:B---3--:R1:W-:Y:S04]  /*0800*/  ST.E.U8 desc[UR36][R6.64+-0x3], R9 ;  /* 0xfffffd0906007985 */ /* 0x0083e8000c101124 */
[----:B------:R-:W3:Y:S02]  /*0810*/  LDG.E.S8 R3, desc[UR36][R4.64+-0x2] ;  /* 0xfffffe2404037981 */ /* 0x000ee4000c1e1300 */
[----:B---3--:R-:W-:-:S04]  /*0820*/  IADD3 R10, P0, PT, R3, UR4, RZ ;  /* 0x00000004030a7c10 */ /* 0x008fc8000ff1e0ff */
[----:B--2---:R-:W-:-:S06]  /*0830*/  LEA.HI.X.SX32 R11, R3, UR5, 0x1, P0 ;  /* 0x00000005030b7c11 */ /* 0x004fcc00080f0eff */
[----:B------:R-:W2:Y:S04]  /*0840*/  LDG.E.U8 R11, desc[UR36][R10.64] ;  /* 0x000000240a0b7981 */ /* 0x000ea8000c1e1100 */
[----:B--2---:R2:W-:Y:S04]  /*0850*/  ST.E.U8 desc[UR36][R6.64+-0x2], R11 ;  /* 0xfffffe0b06007985 */ /* 0x0045e8000c101124 */
[----:B------:R-:W3:Y:S02]  /*0860*/  LDG.E.S8 R3, desc[UR36][R4.64+-0x1] ;  /* 0xffffff2404037981 */ /* 0x000ee4000c1e1300 */
[----:B---3--:R-:W-:-:S04]  /*0870*/  IADD3 R12, P0, PT, R3, UR4, RZ ;  /* 0x00000004030c7c10 */ /* 0x008fc8000ff1e0ff */
[----:B0-----:R-:W-:-:S06]  /*0880*/  LEA.HI.X.SX32 R13, R3, UR5, 0x1, P0 ;  /* 0x00000005030d7c11 */ /* 0x001fcc00080f0eff */
        /* <DEDUP_REMOVED lines=45> */
[----:B------:R-:W3:Y:S01]  /*0b60*/  LDG.E.U8 R13, desc[UR36][R12.64] ;  /* 0x000000240c0d7981 */ /* 0x000ee2000c1e1100 */
[----:B------:R-:W-:Y:S01]  /*0b70*/  VIADD R0, R0, 0x10 ;  /* 0x0000001000007836 */ /* 0x000fe20000000000 */
[----:B------:R-:W-:Y:S02]  /*0b80*/  IADD3 R3, P1, PT, R4, 0x10, RZ ;  /* 0x0000001004037810 */ /* 0x000fe40007f3e0ff */
[----:B-1----:R-:W-:Y:S02]  /*0b90*/  IADD3 R9, P2, PT, R6, 0x10, RZ ;  /* 0x0000001006097810 */ /* 0x002fe40007f5e0ff */
[----:B------:R-:W-:Y:S01]  /*0ba0*/  ISETP.NE.AND P0, PT, R0, RZ, PT ;  /* 0x000000ff0000720c */ /* 0x000fe20003f05270 */
[----:B------:R-:W-:Y:S02]  /*0bb0*/  IMAD.X R8, RZ, RZ, R5, P1 ;  /* 0x000000ffff087224 */ /* 0x000fe400008e0605 */
[----:B------:R-:W-:Y:S01]  /*0bc0*/  IMAD.X R10, RZ, RZ, R7, P2 ;  /* 0x000000ffff0a7224 */ /* 0x000fe200010e0607 */
[----:B---3--:R2:W-:Y:S09]  /*0bd0*/  ST.E.U8 desc[UR36][R6.64+0x8], R13 ;  /* 0x0000080d06007985 */ /* 0x0085f2000c101124 */
[----:B------:R-:W-:Y:S05]  /*0be0*/  @P0 BRA `(.L_x_9) ;  /* 0xfffffff800900947 */ /* 0x000fea000383ffff */
[----:B------:R-:W-:Y:S05]  /*0bf0*/  BSYNC.RECONVERGENT B0 ;  /* 0x0000000000007941 */ /* 0x000fea0003800200 */
.L_x_8:
[----:B------:R-:W-:-:S07]  /*0c00*/  IMAD.MOV.U32 R3, RZ, RZ, R18 ;  /* 0x000000ffff037224 */ /* 0x000fce00078e0012 */
.L_x_7:
[----:B------:R-:W0:Y:S02]  /*0c10*/  LDCU UR4, c[0x0][0x39c] ;  /* 0x00007380ff0477ac */ /* 0x000e240008000800 */
[----:B0-----:R-:W-:-:S04]  /*0c20*/  ULOP3.LUT UR5, UR4, 0xf, URZ, 0xc0, !UPT ;  /* 0x0000000f04057892 */ /* 0x001fc8000f8ec0ff */
[----:B------:R-:W-:-:S09]  /*0c30*/  UISETP.NE.AND UP0, UPT, UR5, URZ, UPT ;  /* 0x000000ff0500728c */ /* 0x000fd2000bf05270 */
[----:B------:R-:W-:Y:S05]  /*0c40*/  BRA.U !UP0, `(.L_x_10) ;  /* 0x0000000508b87547 */ /* 0x000fea000b800000 */
[----:B------:R-:W-:Y:S02]  /*0c50*/  UIADD3 UR5, UPT, UPT, UR5, -0x1, URZ ;  /* 0xffffffff05057890 */ /* 0x000fe4000fffe0ff */
[----:B------:R-:W-:Y:S02]  /*0c60*/  ULOP3.LUT UR4, UR4, 0x7, URZ, 0xc0, !UPT ;  /* 0x0000000704047892 */ /* 0x000fe4000f8ec0ff */
[----:B------:R-:W-:Y:S02]  /*0c70*/  UISETP.GE.U32.AND UP0, UPT, UR5, 0x7, UPT ;  /* 0x000000070500788c */ /* 0x000fe4000bf06070 */
[----:B------:R-:W-:-:S07]  /*0c80*/  UISETP.NE.AND UP1, UPT, UR4, URZ, UPT ;  /* 0x000000ff0400728c */ /* 0x000fce000bf25270 */
[----:B------:R-:W-:Y:S05]  /*0c90*/  BRA.U !UP0, `(.L_x_11) ;  /* 0x0000000108bc7547 */ /* 0x000fea000b800000 */
[----:B------:R-:W0:Y:S01]  /*0ca0*/  LDCU.64 UR6, c[0x0][0x390] ;  /* 0x00007200ff0677ac */ /* 0x000e220008000a00 */
[----:B--2---:R-:W1:Y:S01]  /*0cb0*/  LDC.64 R6, c[0x0][0x388] ;  /* 0x0000e200ff067b82 */ /* 0x004e620000000a00 */
[----:B0-----:R-:W-:-:S05]  /*0cc0*/  IADD3 R8, P0, PT, R3, UR6, RZ ;  /* 0x0000000603087c10 */ /* 0x001fca000ff1e0ff */
[----:B------:R-:W-:-:S05]  /*0cd0*/  IMAD.X R9, RZ, RZ, UR7, P0 ;  /* 0x00000007ff097e24 */ /* 0x000fca00080e06ff */
[----:B------:R-:W1:Y:S02]  /*0ce0*/  LDG.E.S8 R0, desc[UR36][R8.64] ;  /* 0x0000002408007981 */ /* 0x000e64000c1e1300 */
[----:B-1----:R-:W-:-:S04]  /*0cf0*/  IADD3 R14, P0, PT, R0, R6, RZ ;  /* 0x00000006000e7210 */ /* 0x002fc80007f1e0ff */
[----:B------:R-:W-:-:S06]  /*0d00*/  LEA.HI.X.SX32 R15, R0, R7, 0x1, P0 ;  /* 0x00000007000f7211 */ /* 0x000fcc00000f0eff */
[----:B------:R-:W2:Y:S01]  /*0d10*/  LDG.E.U8 R15, desc[UR36][R14.64] ;  /* 0x000000240e0f7981 */ /* 0x000ea2000c1e1100 */
[----:B------:R-:W-:-:S05]  /*0d20*/  IADD3 R4, P0, PT, R3, R26, RZ ;  /* 0x0000001a03047210 */ /* 0x000fca0007f1e0ff */
[----:B------:R-:W-:-:S05]  /*0d30*/  IMAD.X R5, RZ, RZ, R27, P0 ;  /* 0x000000ffff057224 */ /* 0x000fca00000e061b */
[----:B--2---:R0:W-:Y:S04]  /*0d40*/  ST.E.U8 desc[UR36][R4.64], R15 ;  /* 0x0000000f04007985 */ /* 0x0041e8000c101124 */
[----:B------:R-:W2:Y:S02]  /*0d50*/  LDG.E.S8 R0, desc[UR36][R8.64+0x1] ;  /* 0x0000012408007981 */ /* 0x000ea4000c1e1300 */
[----:B--2---:R-:W-:-:S04]  /*0d60*/  IADD3 R10, P0, PT, R0, R6, RZ ;  /* 0x00000006000a7210 */ /* 0x004fc80007f1e0ff */
[----:B------:R-:W-:-:S06]  /*0d70*/  LEA.HI.X.SX32 R11, R0, R7, 0x1, P0 ;  /* 0x00000007000b7211 */ /* 0x000fcc00000f0eff */
[----:B------:R-:W2:Y:S04]  /*0d80*/  LDG.E.U8 R11, desc[UR36][R10.64] ;  /* 0x000000240a0b7981 */ /* 0x000ea8000c1e1100 */
[----:B--2---:R1:W-:Y:S04]  /*0d90*/  ST.E.U8 desc[UR36][R4.64+0x1], R11 ;  /* 0x0000010b04007985 */ /* 0x0043e8000c101124 */
[----:B------:R-:W2:Y:S02]  /*0da0*/  LDG.E.S8 R0, desc[UR36][R8.64+0x2] ;  /* 0x0000022408007981 */ /* 0x000ea4000c1e1300 */
[----:B--2---:R-:W-:-:S04]  /*0db0*/  IADD3 R12, P0, PT, R0, R6, RZ ;  /* 0x00000006000c7210 */ /* 0x004fc80007f1e0ff */
[----:B------:R-:W-:-:S06]  /*0dc0*/  LEA.HI.X.SX32 R13, R0, R7, 0x1, P0 ;  /* 0x00000007000d7211 */ /* 0x000fcc00000f0eff */
[----:B------:R-:W2:Y:S04]  /*0dd0*/  LDG.E.U8 R13, desc[UR36][R12.64] ;  /* 0x000000240c0d7981 */ /* 0x000ea8000c1e1100 */
[----:B--2---:R2:W-:Y:S04]  /*0de0*/  ST.E.U8 desc[UR36][R4.64+0x2], R13 ;  /* 0x0000020d04007985 */ /* 0x0045e8000c101124 */
[----:B------:R-:W3:Y:S02]  /*0df0*/  LDG.E.S8 R0, desc[UR36][R8.64+0x3] ;  /* 0x0000032408007981 */ /* 0x000ee4000c1e1300 */
[----:B---3--:R-:W-:-:S04]  /*0e00*/  IADD3 R14, P0, PT, R0, R6, RZ ;  /* 0x00000006000e7210 */ /* 0x008fc80007f1e0ff */
[----:B0-----:R-:W-:-:S06]  /*0e10*/  LEA.HI.X.SX32 R15, R0, R7, 0x1, P0 ;  /* 0x00000007000f7211 */ /* 0x001fcc00000f0eff */
[----:B------:R-:W3:Y:S04]  /*0e20*/  LDG.E.U8 R15, desc[UR36][R14.64] ;  /* 0x000000240e0f7981 */ /* 0x000ee8000c1e1100 */
[----:B---3--:R0:W-:Y:S04]  /*0e30*/  ST.E.U8 desc[UR36][R4.64+0x3], R15 ;  /* 0x0000030f04007985 */ /* 0x0081e8000c101124 */
[----:B------:R-:W3:Y:S02]  /*0e40*/  LDG.E.S8 R0, desc[UR36][R8.64+0x4] ;  /* 0x0000042408007981 */ /* 0x000ee4000c1e1300 */
[----:B---3--:R-:W-:-:S04]  /*0e50*/  IADD3 R10, P0, PT, R0, R6, RZ ;  /* 0x00000006000a7210 */ /* 0x008fc80007f1e0ff */
[----:B-1----:R-:W-:-:S06]  /*0e60*/  LEA.HI.X.SX32 R11, R0, R7, 0x1, P0 ;  /* 0x00000007000b7211 */ /* 0x002fcc00000f0eff */
[----:B------:R-:W3:Y:S04]  /*0e70*/  LDG.E.U8 R11, desc[UR36][R10.64] ;  /* 0x000000240a0b7981 */ /* 0x000ee8000c1e1100 */
[----:B---3--:R1:W-:Y:S04]  /*0e80*/  ST.E.U8 desc[UR36][R4.64+0x4], R11 ;  /* 0x0000040b04007985 */ /* 0x0083e8000c101124 */
[----:B------:R-:W3:Y:S02]  /*0e90*/  LDG.E.S8 R0, desc[UR36][R8.64+0x5] ;  /* 0x0000052408007981 */ /* 0x000ee4000c1e1300 */
[----:B---3--:R-:W-:-:S04]  /*0ea0*/  IADD3 R12, P0, PT, R0, R6, RZ ;  /* 0x00000006000c7210 */ /* 0x008fc80007f1e0ff */
[----:B--2---:R-:W-:-:S06]  /*0eb0*/  LEA.HI.X.SX32 R13, R0, R7, 0x1, P0 ;  /* 0x00000007000d7211 */ /* 0x004fcc00000f0eff */
[----:B------:R-:W2:Y:S04]  /*0ec0*/  LDG.E.U8 R13, desc[UR36][R12.64] ;  /* 0x000000240c0d7981 */ /* 0x000ea8000c1e1100 */
[----:B--2---:R1:W-:Y:S04]  /*0ed0*/  ST.E.U8 desc[UR36][R4.64+0x5], R13 ;  /* 0x0000050d04007985 */ /* 0x0043e8000c101124 */
[----:B------:R-:W2:Y:S02]  /*0ee0*/  LDG.E.S8 R0, desc[UR36][R8.64+0x6] ;  /* 0x0000062408007981 */ /* 0x000ea4000c1e1300 */
[----:B--2---:R-:W-:-:S04]  /*0ef0*/  IADD3 R14, P0, PT, R0, R6, RZ ;  /* 0x00000006000e7210 */ /* 0x004fc80007f1e0ff */
[----:B0-----:R-:W-:-:S06]  /*0f00*/  LEA.HI.X.SX32 R15, R0, R7, 0x1, P0 ;  /* 0x00000007000f7211 */ /* 0x001fcc00000f0eff */
[----:B------:R-:W2:Y:S04]  /*0f10*/  LDG.E.U8 R15, desc[UR36][R14.64] ;  /* 0x000000240e0f7981 */ /* 0x000ea8000c1e1100 */
[----:B--2---:R1:W-:Y:S04]  /*0f20*/  ST.E.U8 desc[UR36][R4.64+0x6], R15 ;  /* 0x0000060f04007985 */ /* 0x0043e8000c101124 */
[----:B------:R-:W2:Y:S02]  /*0f30*/  LDG.E.S8 R0, desc[UR36][R8.64+0x7] ;  /* 0x0000072408007981 */ /* 0x000ea4000c1e1300 */
[----:B--2---:R-:W-:-:S04]  /*0f40*/  IADD3 R6, P0, PT, R0, R6, RZ ;  /* 0x0000000600067210 */ /* 0x004fc80007f1e0ff */
[----:B------:R-:W-:-:S06]  /*0f50*/  LEA.HI.X.SX32 R7, R0, R7, 0x1, P0 ;  /* 0x0000000700077211 */ /* 0x000fcc00000f0eff */
[----:B------:R-:W2:Y:S01]  /*0f60*/  LDG.E.U8 R7, desc[UR36][R6.64] ;  /* 0x0000002406077981 */ /* 0x000ea2000c1e1100 */
[----:B------:R-:W-:-:S03]  /*0f70*/  VIADD R3, R3, 0x8 ;  /* 0x0000000803037836 */ /* 0x000fc60000000000 */
[----:B--2---:R1:W-:Y:S04]  /*0f80*/  ST.E.U8 desc[UR36][R4.64+0x7], R7 ;  /* 0x0000070704007985 */ /* 0x0043e8000c101124 */
.L_x_11:
[----:B------:R-:W-:Y:S05]  /*0f90*/  BRA.U !UP1, `(.L_x_10) ;  /* 0x0000000109e47547 */ /* 0x000fea000b800000 */
[----:B------:R-:W-:Y:S01]  /*0fa0*/  UIADD3 UR4, UPT, UPT, UR4, -0x1, URZ ;  /* 0xffffffff04047890 */ /* 0x000fe2000fffe0ff */
[----:B------:R-:W-:-:S03]  /*0fb0*/  ISETP.NE.AND P0, PT, R19, RZ, PT ;  /* 0x000000ff1300720c */ /* 0x000fc60003f05270 */
[----:B------:R-:W-:-:S09]  /*0fc0*/  UISETP.GE.U32.AND UP0, UPT, UR4, 0x3, UPT ;  /* 0x000000030400788c */ /* 0x000fd2000bf06070 */
[----:B------:R-:W-:Y:S05]  /*0fd0*/  BRA.U !UP0, `(.L_x_12) ;  /* 0x00000001086c7547 */ /* 0x000fea000b800000 */
[----:B------:R-:W0:Y:S01]  /*0fe0*/  LDCU.64 UR4, c[0x0][0x390] ;  /* 0x00007200ff0477ac */ /* 0x000e220008000a00 */
[----:B-12---:R-:W1:Y:S01]  /*0ff0*/  LDC.64 R6, c[0x0][0x388] ;  /* 0x0000e200ff067b82 */ /* 0x006e620000000a00 */
        /* <DEDUP_REMOVED lines=25> */
.L_x_12:
[----:B------:R-:W-:Y:S05]  /*1190*/  @!P0 BRA `(.L_x_10) ;  /* 0x0000000000648947 */ /* 0x000fea0003800000 */
[----:B------:R-:W3:Y:S01]  /*11a0*/  LDCU.64 UR4, c[0x0][0x390] ;  /* 0x00007200ff0477ac */ /* 0x000ee20008000a00 */
[----:B012---:R-:W0:Y:S01]  /*11b0*/  LDC.64 R6, c[0x0][0x388] ;  /* 0x0000e200ff067b82 */ /* 0x007e220000000a00 */
[----:B---3--:R-:W-:-:S05]  /*11c0*/  IADD3 R4, P0, PT, R3, UR4, RZ ;  /* 0x0000000403047c10 */ /* 0x008fca000ff1e0ff */
[----:B------:R-:W-:-:S05]  /*11d0*/  IMAD.X R5, RZ, RZ, UR5, P0 ;  /* 0x00000005ff057e24 */ /* 0x000fca00080e06ff */
[----:B------:R-:W0:Y:S02]  /*11e0*/  LDG.E.S8 R0, desc[UR36][R4.64] ;  /* 0x0000002404007981 */ /* 0x000e24000c1e1300 */
[----:B0-----:R-:W-:-:S04]  /*11f0*/  IADD3 R10, P0, PT, R0, R6, RZ ;  /* 0x00000006000a7210 */ /* 0x001fc80007f1e0ff */
[----:B------:R-:W-:-:S06]  /*1200*/  LEA.HI.X.SX32 R11, R0, R7, 0x1, P0 ;  /* 0x00000007000b7211 */ /* 0x000fcc00000f0eff */
[----:B------:R-:W2:Y:S01]  /*1210*/  LDG.E.U8 R11, desc[UR36][R10.64] ;  /* 0x000000240a0b7981 */ /* 0x000ea2000c1e1100 */
[----:B------:R-:W-:-:S05]  /*1220*/  IADD3 R8, P0, PT, R3, R26, RZ ;  /* 0x0000001a03087210 */ /* 0x000fca0007f1e0ff */
[----:B------:R-:W-:Y:S01]  /*1230*/  IMAD.X R9, RZ, RZ, R27, P0 ;  /* 0x000000ffff097224 */ /* 0x000fe200000e061b */
[----:B------:R-:W-:-:S04]  /*1240*/  ISETP.NE.AND P0, PT, R19, 0x1, PT ;  /* 0x000000011300780c */ /* 0x000fc80003f05270 */
[----:B--2---:R3:W-:Y:S09]  /*1250*/  ST.E.U8 desc[UR36][R8.64], R11 ;  /* 0x0000000b08007985 */ /* 0x0047f2000c101124 */
[----:B------:R-:W-:Y:S05]  /*1260*/  @!P0 BRA `(.L_x_10) ;  /* 0x0000000000308947 */ /* 0x000fea0003800000 */
[----:B------:R-:W2:Y:S02]  /*1270*/  LDG.E.S8 R0, desc[UR36][R4.64+0x1] ;  /* 0x0000012404007981 */ /* 0x000ea4000c1e1300 */
[----:B--2---:R-:W-:-:S04]  /*1280*/  IADD3 R10, P0, PT, R0, R6, RZ ;  /* 0x00000006000a7210 */ /* 0x004fc80007f1e0ff */
[----:B---3--:R-:W-:-:S06]  /*1290*/  LEA.HI.X.SX32 R11, R0, R7, 0x1, P0 ;  /* 0x00000007000b7211 */ /* 0x008fcc00000f0eff */
[----:B------:R-:W2:Y:S01]  /*12a0*/  LDG.E.U8 R11, desc[UR36][R10.64] ;  /* 0x000000240a0b7981 */ /* 0x000ea2000c1e1100 */
[----:B------:R-:W-:-:S03]  /*12b0*/  ISETP.NE.AND P0, PT, R19, 0x2, PT ;  /* 0x000000021300780c */ /* 0x000fc60003f05270 */
[----:B--2---:R4:W-:Y:S10]  /*12c0*/  ST.E.U8 desc[UR36][R8.64+0x1], R11 ;  /* 0x0000010b08007985 */ /* 0x0049f4000c101124 */
[----:B------:R-:W-:Y:S05]  /*12d0*/  @!P0 BRA `(.L_x_10) ;  /* 0x0000000000148947 */ /* 0x000fea0003800000 */
[----:B------:R-:W2:Y:S02]  /*12e0*/  LDG.E.S8 R4, desc[UR36][R4.64+0x2] ;  /* 0x0000022404047981 */ /* 0x000ea4000c1e1300 */
[----:B--2---:R-:W-:-:S04]  /*12f0*/  IADD3 R6, P0, PT, R4, R6, RZ ;  /* 0x0000000604067210 */ /* 0x004fc80007f1e0ff */
[----:B------:R-:W-:-:S06]  /*1300*/  LEA.HI.X.SX32 R7, R4, R7, 0x1, P0 ;  /* 0x0000000704077211 */ /* 0x000fcc00000f0eff */
[----:B------:R-:W2:Y:S04]  /*1310*/  LDG.E.U8 R7, desc[UR36][R6.64] ;  /* 0x0000002406077981 */ /* 0x000ea8000c1e1100 */
[----:B--2---:R0:W-:Y:S02]  /*1320*/  ST.E.U8 desc[UR36][R8.64+0x2], R7 ;  /* 0x0000020708007985 */ /* 0x0041e4000c101124 */
.L_x_10:
[----:B01234-:R-:W0:Y:S01]  /*1330*/  LDC.64 R10, c[0x0][0x380] ;  /* 0x0000e000ff0a7b82 */ /* 0x01fe220000000a00 */
[----:B------:R-:W-:Y:S01]  /*1340*/  MOV R12, 0x0 ;  /* 0x00000000000c7802 */ /* 0x000fe20000000f00 */
[----:B------:R-:W-:Y:S01]  /*1350*/  IMAD.MOV.U32 R8, RZ, RZ, R26 ;  /* 0x000000ffff087224 */ /* 0x000fe200078e001a */
[----:B------:R1:W-:Y:S01]  /*1360*/  ST.E.U8 desc[UR36][R24.64], RZ ;  /* 0x000000ff18007985 */ /* 0x0003e2000c101124 */
[----:B------:R-:W-:Y:S01]  /*1370*/  IMAD.MOV.U32 R9, RZ, RZ, R27 ;  /* 0x000000ffff097224 */ /* 0x000fe200078e001b */
[----:B------:R-:W2:Y:S01]  /*1380*/  LDCU.64 UR4, c[0x4][0x18] ;  /* 0x01000300ff0477ac */ /* 0x000ea20008000a00 */
[----:B------:R-:W-:Y:S02]  /*1390*/  IMAD.MOV.U32 R6, RZ, RZ, R16 ;  /* 0x000000ffff067224 */ /* 0x000fe400078e0010 */
[----:B------:R-:W3:Y:S01]  /*13a0*/  LDC.64 R12, c[0x4][R12] ;  /* 0x010000000c0c7b82 */ /* 0x000ee20000000a00 */
[----:B------:R-:W-:Y:S02]  /*13b0*/  IMAD.MOV.U32 R7, RZ, RZ, R2 ;  /* 0x000000ffff077224 */ /* 0x000fe400078e0002 */
[----:B--2---:R-:W-:Y:S01]  /*13c0*/  IMAD.U32 R4, RZ, RZ, UR4 ;  /* 0x00000004ff047e24 */ /* 0x004fe2000f8e00ff */
[----:B0-----:R1:W-:Y:S01]  /*13d0*/  STL.128 [R1], R8 ;  /* 0x0000000801007387 */ /* 0x0013e20000100c00 */
[----:B------:R-:W-:-:S07]  /*13e0*/  IMAD.U32 R5, RZ, RZ, UR5 ;  /* 0x00000005ff057e24 */ /* 0x000fce000f8e00ff */
[----:B------:R-:W-:-:S07]  /*13f0*/  LEPC R20, `(.L_x_13) ;  /* 0x000000001014794e */ /* 0x000fce0000000000 */
[----:B-1-3--:R-:W-:Y:S05]  /*1400*/  CALL.ABS.NOINC R12 ;  /* 0x000000000c007343 */ /* 0x00afea0003c00000 */
.L_x_13:
[----:B------:R-:W0:Y:S01]  /*1410*/  LDC.64 R4, c[0x0][0x380] ;  /* 0x0000e000ff047b82 */ /* 0x000e220000000a00 */
[----:B------:R-:W2:Y:S04]  /*1420*/  LD.E.U8 R0, desc[UR36][R26.64] ;  /* 0x000000241a007980 */ /* 0x000ea8000c101100 */
[----:B0-----:R-:W2:Y:S01]  /*1430*/  LDG.E.U8 R5, desc[UR36][R4.64] ;  /* 0x0000002404057981 */ /* 0x001ea2000c1e1100 */
[----:B------:R-:W-:Y:S01]  /*1440*/  BSSY.RELIABLE B0, `(.L_x_14) ;  /* 0x0000012000007945 */ /* 0x000fe20003800100 */
[----:B--2---:R-:W-:-:S13]  /*1450*/  ISETP.NE.AND P0, PT, R0, R5, PT ;  /* 0x000000050000720c */ /* 0x004fda0003f05270 */
[----:B------:R-:W-:Y:S05]  /*1460*/  @P0 BRA `(.L_x_15) ;  /* 0x00000000003c0947 */ /* 0x000fea0003800000 */
[----:B------:R-:W-:-:S07]  /*1470*/  IMAD.MOV.U32 R3, RZ, RZ, RZ ;  /* 0x000000ffff037224 */ /* 0x000fce00078e00ff */
.L_x_17:
[----:B------:R-:W0:Y:S01]  /*1480*/  LDCU UR4, c[0x0][0x39c] ;  /* 0x00007380ff0477ac */ /* 0x000e220008000800 */
[----:B------:R-:W-:-:S05]  /*1490*/  VIADD R3, R3, 0x1 ;  /* 0x0000000103037836 */ /* 0x000fca0000000000 */
[----:B0-----:R-:W-:-:S13]  /*14a0*/  ISETP.NE.AND P0, PT, R3, UR4, PT ;  /* 0x0000000403007c0c */ /* 0x001fda000bf05270 */
[----:B------:R-:W-:Y:S05]  /*14b0*/  @!P0 BREAK.RELIABLE B0 ;  /* 0x0000000000008942 */ /* 0x000fea0003800100 */
[----:B------:R-:W-:Y:S05]  /*14c0*/  @!P0 BRA `(.L_x_16) ;  /* 0x0000000400288947 */ /* 0x000fea0003800000 */
[----:B------:R-:W0:Y:S01]  /*14d0*/  LDCU.64 UR4, c[0x0][0x380] ;  /* 0x00007000ff0477ac */ /* 0x000e220008000a00 */
[----:B------:R-:W-:-:S05]  /*14e0*/  IADD3 R4, P0, PT, R3, R26, RZ ;  /* 0x0000001a03047210 */ /* 0x000fca0007f1e0ff */
[----:B------:R-:W-:-:S05]  /*14f0*/  IMAD.X R5, RZ, RZ, R27, P0 ;  /* 0x000000ffff057224 */ /* 0x000fca00000e061b */
[----:B------:R-:W2:Y:S01]  /*1500*/  LD.E.U8 R4, desc[UR36][R4.64] ;  /* 0x0000002404047980 */ /* 0x000ea2000c101100 */
[----:B0-----:R-:W-:-:S05]  /*1510*/  IADD3 R6, P1, PT, R3, UR4, RZ ;  /* 0x0000000403067c10 */ /* 0x001fca000ff3e0ff */
[----:B------:R-:W-:-:S06]  /*1520*/  IMAD.X R7, RZ, RZ, UR5, P1 ;  /* 0x00000005ff077e24 */ /* 0x000fcc00088e06ff */
[----:B------:R-:W2:Y:S02]  /*1530*/  LDG.E.U8 R7, desc[UR36][R6.64] ;  /* 0x0000002406077981 */ /* 0x000ea4000c1e1100 */
[----:B--2---:R-:W-:-:S13]  /*1540*/  ISETP.NE.AND P0, PT, R4, R7, PT ;  /* 0x000000070400720c */ /* 0x004fda0003f05270 */
[----:B------:R-:W-:Y:S05]  /*1550*/  @!P0 BRA `(.L_x_17) ;  /* 0xfffffffc00c88947 */ /* 0x000fea000383ffff */
.L_x_15:
[----:B------:R-:W-:Y:S05]  /*1560*/  BSYNC.RELIABLE B0 ;  /* 0x0000000000007941 */ /* 0x000fea0003800100 */
.L_x_14:
[----:B------:R-:W0:Y:S01]  /*1570*/  LDC R0, c[0x0][0x3a0] ;  /* 0x0000e800ff007b82 */ /* 0x000e220000000800 */
[----:B------:R-:W-:Y:S01]  /*1580*/  BSSY.RECONVERGENT B0, `(.L_x_18) ;  /* 0x0000029000007945 */ /* 0x000fe20003800200 */
[----:B------:R-:W-:-:S06]  /*1590*/  IMAD.MOV.U32 R8, RZ, RZ, 0x1 ;  /* 0x00000001ff087424 */ /* 0x000fcc00078e00ff */
        /* <DEDUP_REMOVED lines=9> */
[----:B------:R-:W-:-:S04]  /*1630*/  IMAD.HI.U32 R6, R5, R7, R4 ;  /* 0x0000000705067227 */ /* 0x000fc800078e0004 */
[----:B-1----:R-:W-:-:S07]  /*1640*/  IMAD.MOV.U32 R7, RZ, RZ, RZ ;  /* 0x000000ffff077224 */ /* 0x002fce00078e00ff */
.L_x_19:
[----:B0-----:R-:W0:Y:S02]  /*1650*/  LDCU.64 UR4, c[0x0][0x390] ;  /* 0x00007200ff0477ac */ /* 0x001e240008000a00 */
[----:B0-----:R-:W-:Y:S01]  /*1660*/  IADD3 R4, P0, PT, R7, UR4, RZ ;  /* 0x0000000407047c10 */ /* 0x001fe2000ff1e0ff */
[----:B------:R-:W0:Y:S04]  /*1670*/  LDCU UR4, c[0x0][0x39c] ;  /* 0x00007380ff0477ac */ /* 0x000e280008000800 */
        /* <DEDUP_REMOVED lines=8> */
[----:B------:R-:W-:-:S05]  /*1700*/  IMAD R9, R14, R10, R9 ;  /* 0x0000000a0e097224 */ /* 0x000fca00078e0209 */
[----:B------:R-:W-:-:S13]  /*1710*/  ISETP.GT.U32.AND P2, PT, R0, R9, PT ;  /* 0x000000090000720c */ /* 0x000fda0003f44070 */
[----:B------:R-:W-:Y:S02]  /*1720*/  @!P2 IMAD.IADD R9, R9, 0x1, -R14 ;  /* 0x000000010909a824 */ /* 0x000fe400078e0a0e */
[----:B------:R-:W-:Y:S01]  /*1730*/  @!P2 VIADD R8, R8, 0x1 ;  /* 0x000000010808a836 */ /* 0x000fe20000000000 */
[----:B------:R-:W-:Y:S02]  /*1740*/  ISETP.NE.AND P2, PT, R3, RZ, PT ;  /* 0x000000ff0300720c */ /* 0x000fe40003f45270 */
[----:B------:R-:W-:Y:S02]  /*1750*/  ISETP.GE.U32.AND P1, PT, R9, R0, PT ;  /* 0x000000000900720c */ /* 0x000fe40003f26070 */
[----:B------:R-:W-:-:S04]  /*1760*/  LOP3.LUT R9, R12, R3, RZ, 0x3c, !PT ;  /* 0x000000030c097212 */ /* 0x000fc800078e3cff */
[----:B------:R-:W-:-:S07]  /*1770*/  ISETP.GE.AND P0, PT, R9, RZ, PT ;  /* 0x000000ff0900720c */ /* 0x000fce0003f06270 */
[----:B------:R-:W-:Y:S01]  /*1780*/  @P1 VIADD R8, R8, 0x1 ;  /* 0x0000000108081836 */ /* 0x000fe20000000000 */
[----:B0-----:R-:W-:-:S05]  /*1790*/  ISETP.LT.AND P1, PT, R7, UR4, PT ;  /* 0x0000000407007c0c */ /* 0x001fca000bf21270 */
[----:B------:R-:W-:Y:S01]  /*17a0*/  @!P0 IMAD.MOV R8, RZ, RZ, -R8 ;  /* 0x000000ffff088224 */ /* 0x000fe200078e0a08 */
[----:B------:R-:W-:-:S04]  /*17b0*/  @!P2 LOP3.LUT R8, RZ, R3, RZ, 0x33, !PT ;  /* 0x00000003ff08a212 */ /* 0x000fc800078e33ff */
[----:B------:R-:W-:Y:S01]  /*17c0*/  ISETP.GT.AND P0, PT, R8, RZ, PT ;  /* 0x000000ff0800720c */ /* 0x000fe20003f04270 */
[----:B------:R-:W-:-:S04]  /*17d0*/  IMAD.MOV R10, RZ, RZ, -R8 ;  /* 0x000000ffff0a7224 */ /* 0x000fc800078e0a08 */
[----:B------:R-:W-:-:S05]  /*17e0*/  IMAD R9, R3, R10, R12 ;  /* 0x0000000a03097224 */ /* 0x000fca00078e020c */
[----:B------:R0:W-:Y:S03]  /*17f0*/  STG.E.U8 desc[UR36][R4.64], R9 ;  /* 0x0000000904007986 */ /* 0x0001e6000c101124 */
[----:B------:R-:W-:Y:S05]  /*1800*/  @P0 BRA P1, `(.L_x_19) ;  /* 0xfffffffc00900947 */ /* 0x000fea000083ffff */
[----:B------:R-:W-:Y:S05]  /*1810*/  BSYNC.RECONVERGENT B0 ;  /* 0x0000000000007941 */ /* 0x000fea0003800200 */
.L_x_18:
[----:B------:R-:W-:Y:S01]  /*1820*/  ISETP.NE.AND P0, PT, R8, RZ, PT ;  /* 0x000000ff0800720c */ /* 0x000fe20003f05270 */
[----:B------:R-:W-:-:S12]  /*1830*/  VIADD R23, R23, 0x1 ;  /* 0x0000000117177836 */ /* 0x000fd80000000000 */
[----:B------:R-:W-:Y:S05]  /*1840*/  @!P0 BRA `(.L_x_20) ;  /* 0xffffffec003c8947 */ /* 0x000fea000383ffff */
[----:B------:R-:W-:Y:S05]  /*1850*/  BRA `(.L_x_6) ;  /* 0x0000000000587947 */ /* 0x000fea0003800000 */
.L_x_5:
[----:B------:R-:W0:Y:S02]  /*1860*/  LDCU UR4, c[0x0][0x398] ;  /* 0x00007300ff0477ac */ /* 0x000e240008000800 */
[----:B0-----:R-:W-:-:S09]  /*1870*/  UISETP.GE.AND UP0, UPT, UR4, 0x1, UPT ;  /* 0x000000010400788c */ /* 0x001fd2000bf06270 */
[----:B------:R-:W-:Y:S05]  /*1880*/  BRA.U !UP0, `(.L_x_6) ;  /* 0x00000001084c7547 */ /* 0x000fea000b800000 */
[----:B------:R-:W0:Y:S01]  /*1890*/  LDC.64 R10, c[0x0][0x380] ;  /* 0x0000e000ff0a7b82 */ /* 0x000e220000000a00 */
[----:B------:R-:W-:Y:S01]  /*18a0*/  IMAD.MOV.U32 R8, RZ, RZ, R26 ;  /* 0x000000ffff087224 */ /* 0x000fe200078e001a */
[----:B------:R-:W-:Y:S01]  /*18b0*/  MOV R0, 0x0 ;  /* 0x0000000000007802 */ /* 0x000fe20000000f00 */
[----:B------:R-:W-:Y:S01]  /*18c0*/  IMAD.MOV.U32 R9, RZ, RZ, R27 ;  /* 0x000000ffff097224 */ /* 0x000fe200078e001b */
[----:B------:R1:W-:Y:S01]  /*18d0*/  ST.E.U8 desc[UR36][R24.64], RZ ;  /* 0x000000ff18007985 */ /* 0x0003e2000c101124 */
[----:B------:R-:W2:Y:S01]  /*18e0*/  LDCU.64 UR4, c[0x4][0x18] ;  /* 0x01000300ff0477ac */ /* 0x000ea20008000a00 */
[----:B------:R-:W-:Y:S02]  /*18f0*/  IMAD.MOV.U32 R6, RZ, RZ, R16 ;  /* 0x000000ffff067224 */ /* 0x000fe400078e0010 */
[----:B------:R1:W3:Y:S01]  /*1900*/  LDC.64 R12, c[0x4][R0] ;  /* 0x01000000000c7b82 */ /* 0x0002e20000000a00 */
[----:B------:R-:W-:Y:S02]  /*1910*/  IMAD.MOV.U32 R7, RZ, RZ, R2 ;  /* 0x000000ffff077224 */ /* 0x000fe400078e0002 */
[----:B--2---:R-:W-:Y:S01]  /*1920*/  IMAD.U32 R4, RZ, RZ, UR4 ;  /* 0x00000004ff047e24 */ /* 0x004fe2000f8e00ff */
[----:B0-----:R1:W-:Y:S01]  /*1930*/  STL.128 [R1], R8 ;  /* 0x0000000801007387 */ /* 0x0013e20000100c00 */
[----:B------:R-:W-:-:S07]  /*1940*/  IMAD.U32 R5, RZ, RZ, UR5 ;  /* 0x00000005ff057e24 */ /* 0x000fce000f8e00ff */
[----:B------:R-:W-:-:S07]  /*1950*/  LEPC R20, `(.L_x_16) ;  /* 0x000000001014794e */ /* 0x000fce0000000000 */
[----:B-1-3--:R-:W-:Y:S05]  /*1960*/  CALL.ABS.NOINC R12 ;  /* 0x000000000c007343 */ /* 0x00afea0003c00000 */
.L_x_16:
[----:B------:R-:W0:Y:S01]  /*1970*/  S2R R7, SR_TID.X ;  /* 0x0000000000077919 */ /* 0x000e220000002100 */
[----:B------:R-:W0:Y:S01]  /*1980*/  LDC.64 R2, c[0x0][0x3a8] ;  /* 0x0000ea00ff027b82 */ /* 0x000e220000000a00 */
[----:B------:R-:W-:Y:S02]  /*1990*/  IMAD.MOV.U32 R5, RZ, RZ, 0x1 ;  /* 0x00000001ff057424 */ /* 0x000fe400078e00ff */
[----:B0-----:R-:W-:-:S05]  /*19a0*/  IMAD.WIDE.U32 R2, R7, 0x4, R2 ;  /* 0x0000000407027825 */ /* 0x001fca00078e0002 */
[----:B------:R1:W-:Y:S02]  /*19b0*/  STG.E desc[UR36][R2.64], R5 ;  /* 0x0000000502007986 */ /* 0x0003e4000c101924 */
.L_x_6:
[----:B------:R-:W-:Y:S05]  /*19c0*/  BSYNC.RECONVERGENT B6 ;  /* 0x0000000000067941 */ /* 0x000fea0003800200 */
.L_x_4:
[----:B------:R-:W-:Y:S01]  /*19d0*/  MOV R0, 0x10 ;  /* 0x0000001000007802 */ /* 0x000fe20000000f00 */
[----:B0-----:R-:W-:Y:S02]  /*19e0*/  IMAD.MOV.U32 R4, RZ, RZ, R26 ;  /* 0x000000ffff047224 */ /* 0x001fe400078e001a */
[----:B-1----:R-:W-:Y:S01]  /*19f0*/  IMAD.MOV.U32 R5, RZ, RZ, R27 ;  /* 0x000000ffff057224 */ /* 0x002fe200078e001b */
[----:B------:R0:W1:Y:S06]  /*1a00*/  LDC.64 R2, c[0x4][R0] ;  /* 0x0100000000027b82 */ /* 0x00006c0000000a00 */
[----:B------:R-:W-:-:S07]  /*1a10*/  LEPC R20, `(.L_x_21) ;  /* 0x000000001014794e */ /* 0x000fce0000000000 */
[----:B01----:R-:W-:Y:S05]  /*1a20*/  CALL.ABS.NOINC R2 ;  /* 0x0000000002007343 */ /* 0x003fea0003c00000 */
.L_x_21:
[----:B------:R-:W-:Y:S05]  /*1a30*/  EXIT ;  /* 0x000000000000794d */ /* 0x000fea0003800000 */
.L_x_22:
[----:B------:R-:W-:-:S00]  /*1a40*/  BRA `(.L_x_22) ;  /* 0xfffffffc00fc7947 */ /* 0x000fc0000383ffff */
[----:B------:R-:W-:-:S00]  /*1a50*/  NOP ;  /* 0x0000000000007918 */ /* 0x000fc00000000000 */
        /* <DEDUP_REMOVED lines=10> */
.L_x_23:


//--------------------- .nv.global.init           --------------------------
	.section	.nv.global.init,"aw",@progbits
.nv.global.init:
	.type		$str,@object
	.size		$str,(.L_0 - $str)
$str:
        /*0000*/ 	.byte	0x53, 0x54, 0x52, 0x43, 0x4d, 0x50, 0x20, 0x25, 0x73, 0x20, 0x25, 0x73, 0x0a, 0x00
.L_0:


//--------------------- .nv.shared.reserved.0     --------------------------
	.section	.nv.shared.reserved.0,"aw",@nobits
	.weak		__nv_reservedSMEM_offset_0_alias
	.size		__nv_reservedSMEM_offset_0_alias, 0, 64
	.other		__nv_reservedSMEM_offset_0_alias,@"STO_CUDA_RESERVED_SHARED STV_DEFAULT"
__nv_reservedSMEM_offset_0_alias:
	.zero		0
	.zero		64


//--------------------- .nv.constant0._Z10searchPartPcS_S_iiiPi --------------------------
	.section	.nv.constant0._Z10searchPartPcS_S_iiiPi,"a",@progbits
	.sectionflags	@""
	.align	4
.nv.constant0._Z10searchPartPcS_S_iiiPi:
	.zero		944


//--------------------- SYMBOLS --------------------------

	.type		.nv.reservedSmem.offset0,@object
	.size		.nv.reservedSmem.offset0,0x4
	.type		vprintf,@function
	.type		malloc,@function
	.type		free,@function
